	.headerflags	@"EF_CUDA_TEXMODE_UNIFIED EF_CUDA_64BIT_ADDRESS EF_CUDA_ACCELERATORS EF_CUDA_SM90 EF_CUDA_VIRTUAL_SM(EF_CUDA_SM90)"
	.elftype	@"ET_EXEC"


//--------------------- .nv.info                  --------------------------
	.section	.nv.info,"",@"SHT_CUDA_INFO"
	.align	4


	//----- nvinfo : EIATTR_REGCOUNT
	.align		4
        /*0000*/ 	.byte	0x04, 0x2f
        /*0002*/ 	.short	(.L_1 - .L_0)
	.align		4
.L_0:
        /*0004*/ 	.word	index@(triton_poi_fused_convolution_relu_17)
        /*0008*/ 	.word	0x0000003b


	//----- nvinfo : EIATTR_MIN_STACK_SIZE
	.align		4
.L_1:
        /*000c*/ 	.byte	0x04, 0x12
        /*000e*/ 	.short	(.L_3 - .L_2)
	.align		4
.L_2:
        /*0010*/ 	.word	index@(triton_poi_fused_convolution_relu_17)
        /*0014*/ 	.word	0x00000000


	//----- nvinfo : EIATTR_FRAME_SIZE
	.align		4
.L_3:
        /*0018*/ 	.byte	0x04, 0x11
        /*001a*/ 	.short	(.L_5 - .L_4)
	.align		4
.L_4:
        /*001c*/ 	.word	index@(triton_poi_fused_convolution_relu_17)
        /*0020*/ 	.word	0x00000000


	//----- nvinfo : EIATTR_MIN_STACK_SIZE
	.align		4
.L_5:
        /*0024*/ 	.byte	0x04, 0x12
        /*0026*/ 	.short	(.L_7 - .L_6)
	.align		4
.L_6:
        /*0028*/ 	.word	index@(triton_poi_fused_convolution_relu_17)
        /*002c*/ 	.word	0x00000000
.L_7:


//--------------------- .nv.info.triton_poi_fused_convolution_relu_17 --------------------------
	.section	.nv.info.triton_poi_fused_convolution_relu_17,"",@"SHT_CUDA_INFO"
	.sectionflags	@""
	.align	4


	//----- nvinfo : EIATTR_CUDA_API_VERSION
	.align		4
        /*0000*/ 	.byte	0x04, 0x37
        /*0002*/ 	.short	(.L_9 - .L_8)
.L_8:
        /*0004*/ 	.word	0x0000007c


	//----- nvinfo : EIATTR_KPARAM_INFO
	.align		4
.L_9:
        /*0008*/ 	.byte	0x04, 0x17
        /*000a*/ 	.short	(.L_11 - .L_10)
.L_10:
        /*000c*/ 	.word	0x00000000
        /*0010*/ 	.short	0x0005
        /*0012*/ 	.short	0x0024
        /*0014*/ 	.byte	0x00, 0xf0, 0x11, 0x00


	//----- nvinfo : EIATTR_KPARAM_INFO
	.align		4
.L_11:
        /*0018*/ 	.byte	0x04, 0x17
        /*001a*/ 	.short	(.L_13 - .L_12)
.L_12:
        /*001c*/ 	.word	0x00000000
        /*0020*/ 	.short	0x0004
        /*0022*/ 	.short	0x0020
        /*0024*/ 	.byte	0x00, 0xf0, 0x11, 0x00


	//----- nvinfo : EIATTR_KPARAM_INFO
	.align		4
.L_13:
        /*0028*/ 	.byte	0x04, 0x17
        /*002a*/ 	.short	(.L_15 - .L_14)
.L_14:
        /*002c*/ 	.word	0x00000000
        /*0030*/ 	.short	0x0003
        /*0032*/ 	.short	0x0018
        /*0034*/ 	.byte	0x00, 0xf4, 0x21, 0x00


	//----- nvinfo : EIATTR_KPARAM_INFO
	.align		4
.L_15:
        /*0038*/ 	.byte	0x04, 0x17
        /*003a*/ 	.short	(.L_17 - .L_16)
.L_16:
        /*003c*/ 	.word	0x00000000
        /*0040*/ 	.short	0x0002
        /*0042*/ 	.short	0x0010
        /*0044*/ 	.byte	0x00, 0xf4, 0x21, 0x00


	//----- nvinfo : EIATTR_KPARAM_INFO
	.align		4
.L_17:
        /*0048*/ 	.byte	0x04, 0x17
        /*004a*/ 	.short	(.L_19 - .L_18)
.L_18:
        /*004c*/ 	.word	0x00000000
        /*0050*/ 	.short	0x0001
        /*0052*/ 	.short	0x0008
        /*0054*/ 	.byte	0x00, 0xf4, 0x21, 0x00


	//----- nvinfo : EIATTR_KPARAM_INFO
	.align		4
.L_19:
        /*0058*/ 	.byte	0x04, 0x17
        /*005a*/ 	.short	(.L_21 - .L_20)
.L_20:
        /*005c*/ 	.word	0x00000000
        /*0060*/ 	.short	0x0000
        /*0062*/ 	.short	0x0000
        /*0064*/ 	.byte	0x00, 0xf4, 0x21, 0x00


	//----- nvinfo : EIATTR_SPARSE_MMA_MASK
	.align		4
.L_21:
        /*0068*/ 	.byte	0x03, 0x50
        /*006a*/ 	.short	0x0000


	//----- nvinfo : EIATTR_MAXREG_COUNT
	.align		4
        /*006c*/ 	.byte	0x03, 0x1b
        /*006e*/ 	.short	0x00ff


	//----- nvinfo : EIATTR_EXIT_INSTR_OFFSETS
	.align		4
        /*0070*/ 	.byte	0x04, 0x1c
        /*0072*/ 	.short	(.L_23 - .L_22)


	//   ....[0]....
.L_22:
        /*0074*/ 	.word	0x00001600


	//   ....[1]....
        /*0078*/ 	.word	0x00001620


	//----- nvinfo : EIATTR_REQNTID
	.align		4
.L_23:
        /*007c*/ 	.byte	0x04, 0x10
        /*007e*/ 	.short	(.L_25 - .L_24)
.L_24:
        /*0080*/ 	.word	0x00000100
        /*0084*/ 	.word	0x00000001
        /*0088*/ 	.word	0x00000001


	//----- nvinfo : EIATTR_CBANK_PARAM_SIZE
	.align		4
.L_25:
        /*008c*/ 	.byte	0x03, 0x19
        /*008e*/ 	.short	0x0028


	//----- nvinfo : EIATTR_PARAM_CBANK
	.align		4
        /*0090*/ 	.byte	0x04, 0x0a
        /*0092*/ 	.short	(.L_27 - .L_26)
	.align		4
.L_26:
        /*0094*/ 	.word	index@(.nv.constant0.triton_poi_fused_convolution_relu_17)
        /*0098*/ 	.short	0x0210
        /*009a*/ 	.short	0x0028


	//----- nvinfo : EIATTR_SW_WAR
	.align		4
.L_27:
        /*009c*/ 	.byte	0x04, 0x36
        /*009e*/ 	.short	(.L_29 - .L_28)
.L_28:
        /*00a0*/ 	.word	0x00000008
.L_29:


//--------------------- .nv.callgraph             --------------------------
	.section	.nv.callgraph,"",@"SHT_CUDA_CALLGRAPH"
	.align	4
	.sectionentsize	8
	.align		4
        /*0000*/ 	.word	0x00000000
	.align		4
        /*0004*/ 	.word	0xffffffff
	.align		4
        /*0008*/ 	.word	0x00000000
	.align		4
        /*000c*/ 	.word	0xfffffffe
	.align		4
        /*0010*/ 	.word	0x00000000
	.align		4
        /*0014*/ 	.word	0xfffffffd
	.align		4
        /*0018*/ 	.word	0x00000000
	.align		4
        /*001c*/ 	.word	0xfffffffc


//--------------------- .text.triton_poi_fused_convolution_relu_17 --------------------------
	.section	.text.triton_poi_fused_convolution_relu_17,"ax",@progbits
	.sectionflags	@"SHF_BARRIERS=1"
	.align	128
        .global         triton_poi_fused_convolution_relu_17
        .type           triton_poi_fused_convolution_relu_17,@function
        .size           triton_poi_fused_convolution_relu_17,(.L_x_1 - triton_poi_fused_convolution_relu_17)
        .other          triton_poi_fused_convolution_relu_17,@"STO_CUDA_ENTRY STV_DEFAULT"
triton_poi_fused_convolution_relu_17:
.text.triton_poi_fused_convolution_relu_17:
[----:B------:R-:W0:Y:S01]  /*0000*/  LDC R1, c[0x0][0x28] ;  /* 0x00000a00ff017b82 */ /* 0x000e220000000800 */
[----:B------:R-:W1:Y:S01]  /*0010*/  S2R R24, SR_TID.X ;  /* 0x0000000000187919 */ /* 0x000e620000002100 */
[----:B------:R-:W-:Y:S01]  /*0020*/  CS2R R6, SRZ ;  /* 0x0000000000067805 */ /* 0x000fe2000001ff00 */
[----:B------:R-:W-:Y:S01]  /*0030*/  ULDC.64 UR6, c[0x0][0x208] ;  /* 0x0000820000067ab9 */ /* 0x000fe20000000a00 */
[----:B------:R-:W-:Y:S01]  /*0040*/  CS2R R8, SRZ ;  /* 0x0000000000087805 */ /* 0x000fe2000001ff00 */
[----:B------:R-:W2:Y:S01]  /*0050*/  S2R R21, SR_CTAID.Y ;  /* 0x0000000000157919 */ /* 0x000ea20000002600 */
[----:B------:R-:W-:Y:S01]  /*0060*/  CS2R R10, SRZ ;  /* 0x00000000000a7805 */ /* 0x000fe2000001ff00 */
[----:B------:R-:W3:Y:S01]  /*0070*/  S2R R22, SR_CTAID.X ;  /* 0x0000000000167919 */ /* 0x000ee20000002500 */
[----:B-1----:R-:W-:Y:S01]  /*0080*/  IMAD.SHL.U32 R39, R24, 0x4, RZ ;  /* 0x0000000418277824 */ /* 0x002fe200078e00ff */
[----:B------:R-:W-:Y:S02]  /*0090*/  SHF.R.U32.HI R25, RZ, 0x6, R24 ;  /* 0x00000006ff197819 */ /* 0x000fe40000011618 */
[----:B--2---:R-:W-:-:S02]  /*00a0*/  SHF.R.S32.HI R32, RZ, 0x17, R21 ;  /* 0x00000017ff207819 */ /* 0x004fc40000011415 */
[----:B------:R-:W-:Y:S02]  /*00b0*/  LOP3.LUT R20, R39, 0xfc, RZ, 0xc0, !PT ;  /* 0x000000fc27147812 */ /* 0x000fe400078ec0ff */
[----:B------:R-:W-:Y:S01]  /*00c0*/  SGXT R32, R32, 0x1 ;  /* 0x000000012020781a */ /* 0x000fe20000000200 */
[----:B---3--:R-:W-:Y:S01]  /*00d0*/  IMAD.SHL.U32 R22, R22, 0x10, RZ ;  /* 0x0000001016167824 */ /* 0x008fe200078e00ff */
[----:B------:R-:W-:Y:S02]  /*00e0*/  PRMT R0, R20, 0x6540, R21 ;  /* 0x0000654014007816 */ /* 0x000fe40000000015 */
[----:B------:R-:W-:Y:S02]  /*00f0*/  SGXT.U32 R25, R25, 0x2 ;  /* 0x000000021919781a */ /* 0x000fe40000000000 */
[----:B------:R-:W-:Y:S02]  /*0100*/  LEA.HI R2, R32, R0, RZ, 0x9 ;  /* 0x0000000020027211 */ /* 0x000fe400078f48ff */
[----:B------:R-:W-:-:S02]  /*0110*/  LOP3.LUT R38, R22, R25, RZ, 0xfc, !PT ;  /* 0x0000001916267212 */ /* 0x000fc400078efcff */
[C---:B------:R-:W-:Y:S01]  /*0120*/  LOP3.LUT R5, R2.reuse, 0xfffffe00, RZ, 0xc0, !PT ;  /* 0xfffffe0002057812 */ /* 0x040fe200078ec0ff */
[----:B------:R-:W-:Y:S01]  /*0130*/  IMAD.SHL.U32 R3, R2, 0x40, RZ ;  /* 0x0000004002037824 */ /* 0x000fe200078e00ff */
[----:B------:R-:W-:Y:S02]  /*0140*/  ISETP.GE.AND P3, PT, R38, 0x40, PT ;  /* 0x000000402600780c */ /* 0x000fe40003f66270 */
[----:B------:R-:W-:Y:S02]  /*0150*/  LOP3.LUT R37, R22, 0x8, R25, 0xfe, !PT ;  /* 0x0000000816257812 */ /* 0x000fe400078efe19 */
[----:B------:R-:W-:Y:S02]  /*0160*/  LOP3.LUT R4, R3, 0xffff8000, RZ, 0xc0, !PT ;  /* 0xffff800003047812 */ /* 0x000fe400078ec0ff */
[----:B------:R-:W1:Y:S01]  /*0170*/  LDC.64 R2, c[0x0][0x210] ;  /* 0x00008400ff027b82 */ /* 0x000e620000000a00 */
[----:B------:R-:W-:Y:S02]  /*0180*/  LOP3.LUT R36, R22, 0xc, R25, 0xfe, !PT ;  /* 0x0000000c16247812 */ /* 0x000fe400078efe19 */
[----:B------:R-:W-:-:S02]  /*0190*/  IADD3 R13, R4, R0, -R5 ;  /* 0x00000000040d7210 */ /* 0x000fc40007ffe805 */
[----:B------:R-:W-:Y:S02]  /*01a0*/  CS2R R4, SRZ ;  /* 0x0000000000047805 */ /* 0x000fe4000001ff00 */
[----:B------:R-:W-:Y:S02]  /*01b0*/  LOP3.LUT R0, R22, 0x4, R25, 0xfe, !PT ;  /* 0x0000000416007812 */ /* 0x000fe400078efe19 */
[C---:B------:R-:W-:Y:S01]  /*01c0*/  ISETP.GE.AND P1, PT, R37.reuse, 0x40, PT ;  /* 0x000000402500780c */ /* 0x040fe20003f26270 */
[--C-:B------:R-:W-:Y:S01]  /*01d0*/  IMAD R38, R38, 0x200, R13.reuse ;  /* 0x0000020026267824 */ /* 0x100fe200078e020d */
[C---:B------:R-:W-:Y:S01]  /*01e0*/  ISETP.GE.AND P2, PT, R0.reuse, 0x40, PT ;  /* 0x000000400000780c */ /* 0x040fe20003f46270 */
[--C-:B------:R-:W-:Y:S01]  /*01f0*/  IMAD R0, R0, 0x200, R13.reuse ;  /* 0x0000020000007824 */ /* 0x100fe200078e020d */
[C---:B------:R-:W-:Y:S01]  /*0200*/  ISETP.GE.AND P0, PT, R36.reuse, 0x40, PT ;  /* 0x000000402400780c */ /* 0x040fe20003f06270 */
[--C-:B------:R-:W-:Y:S01]  /*0210*/  IMAD R37, R37, 0x200, R13.reuse ;  /* 0x0000020025257824 */ /* 0x100fe200078e020d */
[----:B------:R-:W-:Y:S01]  /*0220*/  CS2R R14, SRZ ;  /* 0x00000000000e7805 */ /* 0x000fe2000001ff00 */
[----:B------:R-:W-:Y:S01]  /*0230*/  IMAD R36, R36, 0x200, R13 ;  /* 0x0000020024247824 */ /* 0x000fe200078e020d */
[----:B------:R-:W-:Y:S01]  /*0240*/  CS2R R12, SRZ ;  /* 0x00000000000c7805 */ /* 0x000fe2000001ff00 */
[----:B-1----:R-:W-:-:S04]  /*0250*/  IMAD.WIDE R26, R38, 0x4, R2 ;  /* 0x00000004261a7825 */ /* 0x002fc800078e0202 */
[--C-:B------:R-:W-:Y:S01]  /*0260*/  IMAD.WIDE R28, R0, 0x4, R2.reuse ;  /* 0x00000004001c7825 */ /* 0x100fe200078e0202 */
[----:B------:R1:W2:Y:S03]  /*0270*/  @!P3 LDG.E.EL.128 R4, desc[UR6][R26.64] ;  /* 0x000000061a04b981 */ /* 0x0002a6000c2e1d00 */
[--C-:B------:R-:W-:Y:S01]  /*0280*/  IMAD.WIDE R30, R37, 0x4, R2.reuse ;  /* 0x00000004251e7825 */ /* 0x100fe200078e0202 */
[----:B------:R3:W4:Y:S01]  /*0290*/  @!P2 LDG.E.EL.128 R8, desc[UR6][R28.64] ;  /* 0x000000061c08a981 */ /* 0x000722000c2e1d00 */
[----:B------:R-:W-:Y:S02]  /*02a0*/  CS2R R16, SRZ ;  /* 0x0000000000107805 */ /* 0x000fe4000001ff00 */
[----:B------:R-:W-:Y:S01]  /*02b0*/  CS2R R18, SRZ ;  /* 0x0000000000127805 */ /* 0x000fe2000001ff00 */
[----:B------:R-:W5:Y:S01]  /*02c0*/  @!P1 LDG.E.EL.128 R12, desc[UR6][R30.64] ;  /* 0x000000061e0c9981 */ /* 0x000f62000c2e1d00 */
[----:B-1----:R-:W-:Y:S01]  /*02d0*/  IMAD.WIDE R26, R36, 0x4, R2 ;  /* 0x00000004241a7825 */ /* 0x002fe200078e0202 */
[----:B------:R-:W1:Y:S04]  /*02e0*/  S2UR UR5, SR_CgaCtaId ;  /* 0x00000000000579c3 */ /* 0x000e680000008800 */
[----:B------:R1:W4:Y:S01]  /*02f0*/  @!P0 LDG.E.EL.128 R16, desc[UR6][R26.64] ;  /* 0x000000061a108981 */ /* 0x000322000c2e1d00 */
[C---:B---3--:R-:W-:Y:S01]  /*0300*/  IMAD.SHL.U32 R28, R24.reuse, 0x40, RZ ;  /* 0x00000040181c7824 */ /* 0x048fe200078e00ff */
[----:B------:R-:W-:Y:S01]  /*0310*/  PRMT R23, R24, 0x6540, R21 ;  /* 0x0000654018177816 */ /* 0x000fe20000000015 */
[----:B------:R-:W-:Y:S01]  /*0320*/  UMOV UR4, 0x400 ;  /* 0x0000040000047882 */ /* 0x000fe20000000000 */
[----:B------:R-:W3:Y:S02]  /*0330*/  LDC.64 R2, c[0x0][0x218] ;  /* 0x00008600ff027b82 */ /* 0x000ee40000000a00 */
[----:B------:R-:W-:-:S02]  /*0340*/  LEA.HI R32, R32, R23, RZ, 0x9 ;  /* 0x0000001720207211 */ /* 0x000fc400078f48ff */
[----:B------:R-:W-:Y:S02]  /*0350*/  LOP3.LUT R28, R28, 0xfc0, RZ, 0xc0, !PT ;  /* 0x00000fc01c1c7812 */ /* 0x000fe400078ec0ff */
[----:B------:R-:W-:Y:S02]  /*0360*/  LOP3.LUT R32, R32, 0xfffffe00, RZ, 0xc0, !PT ;  /* 0xfffffe0020207812 */ /* 0x000fe400078ec0ff */
[C---:B01----:R-:W-:Y:S02]  /*0370*/  LOP3.LUT R26, R28.reuse, 0x10, RZ, 0xfc, !PT ;  /* 0x000000101c1a7812 */ /* 0x043fe400078efcff */
[C---:B------:R-:W-:Y:S01]  /*0380*/  LOP3.LUT R27, R28.reuse, 0x20, RZ, 0xfc, !PT ;  /* 0x000000201c1b7812 */ /* 0x040fe200078efcff */
[----:B------:R-:W-:Y:S01]  /*0390*/  UPRMT UR4, UR5, 0x654, UR4 ;  /* 0x0000065405047896 */ /* 0x000fe20008000004 */
[C---:B------:R-:W-:Y:S02]  /*03a0*/  LOP3.LUT R25, R28.reuse, R25, RZ, 0xfc, !PT ;  /* 0x000000191c197212 */ /* 0x040fe400078efcff */
[----:B------:R-:W-:Y:S01]  /*03b0*/  LOP3.LUT R29, R28, 0x30, RZ, 0xfc, !PT ;  /* 0x000000301c1d7812 */ /* 0x000fe200078efcff */
[----:B------:R-:W-:-:S02]  /*03c0*/  IMAD.IADD R23, R23, 0x1, -R32 ;  /* 0x0000000117177824 */ /* 0x000fc400078e0a20 */
[----:B------:R-:W-:Y:S02]  /*03d0*/  LEA.HI R28, R28, UR4, RZ, 0x1e ;  /* 0x000000041c1c7c11 */ /* 0x000fe4000f8ff0ff */
[----:B------:R-:W-:Y:S02]  /*03e0*/  LEA.HI R26, R26, UR4, RZ, 0x1e ;  /* 0x000000041a1a7c11 */ /* 0x000fe4000f8ff0ff */
[----:B------:R-:W-:Y:S02]  /*03f0*/  LEA.HI R30, R27, UR4, RZ, 0x1e ;  /* 0x000000041b1e7c11 */ /* 0x000fe4000f8ff0ff */
[----:B------:R-:W-:Y:S01]  /*0400*/  LEA.HI R32, R29, UR4, RZ, 0x1e ;  /* 0x000000041d207c11 */ /* 0x000fe2000f8ff0ff */
[C---:B------:R-:W-:Y:S02]  /*0410*/  IMAD R29, R25.reuse, 0x4, R28 ;  /* 0x00000004191d7824 */ /* 0x040fe400078e021c */
[C---:B------:R-:W-:Y:S02]  /*0420*/  IMAD R28, R25.reuse, 0x4, R26 ;  /* 0x00000004191c7824 */ /* 0x040fe400078e021a */
[----:B------:R-:W-:-:S02]  /*0430*/  IMAD R31, R25, 0x4, R30 ;  /* 0x00000004191f7824 */ /* 0x000fc400078e021e */
[----:B------:R-:W-:Y:S02]  /*0440*/  IMAD R32, R25, 0x4, R32 ;  /* 0x0000000419207824 */ /* 0x000fe400078e0220 */
[----:B---3--:R-:W-:Y:S01]  /*0450*/  IMAD.WIDE R26, R23, 0x4, R2 ;  /* 0x00000004171a7825 */ /* 0x008fe200078e0202 */
[----:B--2---:R-:W-:Y:S04]  /*0460*/  STS [R29], R4 ;  /* 0x000000041d007388 */ /* 0x004fe80000000800 */
[----:B------:R-:W-:Y:S04]  /*0470*/  STS [R28+0x40], R5 ;  /* 0x000040051c007388 */ /* 0x000fe80000000800 */
[----:B------:R-:W-:Y:S04]  /*0480*/  STS [R31+0x80], R6 ;  /* 0x000080061f007388 */ /* 0x000fe80000000800 */
[----:B------:R-:W-:Y:S04]  /*0490*/  STS [R32+0xc0], R7 ;  /* 0x0000c00720007388 */ /* 0x000fe80000000800 */
[----:B----4-:R-:W-:Y:S04]  /*04a0*/  STS [R29+0x10], R8 ;  /* 0x000010081d007388 */ /* 0x010fe80000000800 */
[----:B------:R-:W-:Y:S04]  /*04b0*/  STS [R28+0x50], R9 ;  /* 0x000050091c007388 */ /* 0x000fe80000000800 */
[----:B------:R-:W-:Y:S04]  /*04c0*/  STS [R31+0x90], R10 ;  /* 0x0000900a1f007388 */ /* 0x000fe80000000800 */
[----:B------:R-:W-:Y:S04]  /*04d0*/  STS [R32+0xd0], R11 ;  /* 0x0000d00b20007388 */ /* 0x000fe80000000800 */
[----:B-----5:R-:W-:Y:S04]  /*04e0*/  STS [R29+0x20], R12 ;  /* 0x0000200c1d007388 */ /* 0x020fe80000000800 */
[----:B------:R-:W-:Y:S04]  /*04f0*/  STS [R28+0x60], R13 ;  /* 0x0000600d1c007388 */ /* 0x000fe80000000800 */
[----:B------:R-:W-:Y:S04]  /*0500*/  STS [R31+0xa0], R14 ;  /* 0x0000a00e1f007388 */ /* 0x000fe80000000800 */
[----:B------:R-:W-:Y:S04]  /*0510*/  STS [R32+0xe0], R15 ;  /* 0x0000e00f20007388 */ /* 0x000fe80000000800 */
[----:B------:R0:W-:Y:S04]  /*0520*/  STS [R29+0x30], R16 ;  /* 0x000030101d007388 */ /* 0x0001e80000000800 */
[----:B------:R-:W-:Y:S04]  /*0530*/  STS [R28+0x70], R17 ;  /* 0x000070111c007388 */ /* 0x000fe80000000800 */
[----:B------:R-:W-:Y:S04]  /*0540*/  STS [R31+0xb0], R18 ;  /* 0x0000b0121f007388 */ /* 0x000fe80000000800 */
[----:B------:R1:W-:Y:S01]  /*0550*/  STS [R32+0xf0], R19 ;  /* 0x0000f01320007388 */ /* 0x0003e20000000800 */
[----:B------:R-:W-:Y:S06]  /*0560*/  BAR.SYNC.DEFER_BLOCKING 0x0 ;  /* 0x0000000000007b1d */ /* 0x000fec0000010000 */
[----:B------:R2:W3:Y:S01]  /*0570*/  LDG.E.EL R23, desc[UR6][R26.64] ;  /* 0x000000061a177981 */ /* 0x0004e2000c2e1900 */
[----:B------:R-:W-:-:S04]  /*0580*/  LOP3.LUT R3, R39, 0x3fc, RZ, 0xc0, !PT ;  /* 0x000003fc27037812 */ /* 0x000fc800078ec0ff */
[C---:B------:R-:W-:Y:S02]  /*0590*/  LOP3.LUT R25, R3.reuse, 0x400, RZ, 0xfc, !PT ;  /* 0x0000040003197812 */ /* 0x040fe400078efcff */
[C---:B------:R-:W-:Y:S02]  /*05a0*/  LOP3.LUT R30, R3.reuse, 0x800, RZ, 0xfc, !PT ;  /* 0x00000800031e7812 */ /* 0x040fe400078efcff */
[----:B0-----:R-:W-:Y:S02]  /*05b0*/  LOP3.LUT R29, R3, 0xc00, RZ, 0xfc, !PT ;  /* 0x00000c00031d7812 */ /* 0x001fe400078efcff */
[----:B------:R-:W-:Y:S02]  /*05c0*/  SHF.R.U32.HI R25, RZ, 0x2, R25 ;  /* 0x00000002ff197819 */ /* 0x000fe40000011619 */
[----:B------:R-:W-:Y:S02]  /*05d0*/  SHF.R.U32.HI R30, RZ, 0x2, R30 ;  /* 0x00000002ff1e7819 */ /* 0x000fe4000001161e */
[----:B------:R-:W-:-:S02]  /*05e0*/  SHF.R.U32.HI R29, RZ, 0x2, R29 ;  /* 0x00000002ff1d7819 */ /* 0x000fc4000001161d */
[----:B------:R-:W-:Y:S02]  /*05f0*/  SHF.R.U32.HI R48, RZ, 0x2, R24 ;  /* 0x00000002ff307819 */ /* 0x000fe40000011618 */
[C---:B------:R-:W-:Y:S02]  /*0600*/  LOP3.LUT R2, R24.reuse, 0xff, RZ, 0xc0, !PT ;  /* 0x000000ff18027812 */ /* 0x040fe400078ec0ff */
[----:B------:R-:W-:Y:S02]  /*0610*/  LOP3.LUT R25, R25, 0x1fc, RZ, 0xc0, !PT ;  /* 0x000001fc19197812 */ /* 0x000fe400078ec0ff */
[----:B------:R-:W-:Y:S02]  /*0620*/  LOP3.LUT R24, R24, 0xfc, RZ, 0xc0, !PT ;  /* 0x000000fc18187812 */ /* 0x000fe400078ec0ff */
[----:B------:R-:W-:Y:S02]  /*0630*/  LOP3.LUT R30, R30, 0x2fc, RZ, 0xc0, !PT ;  /* 0x000002fc1e1e7812 */ /* 0x000fe400078ec0ff */
[----:B------:R-:W-:Y:S01]  /*0640*/  LOP3.LUT R29, R29, 0x3fc, RZ, 0xc0, !PT ;  /* 0x000003fc1d1d7812 */ /* 0x000fe200078ec0ff */
[----:B--2---:R-:W-:-:S02]  /*0650*/  VIADD R26, R25, UR4 ;  /* 0x00000004191a7c36 */ /* 0x004fc40008000000 */
[----:B------:R-:W-:Y:S02]  /*0660*/  VIADD R24, R24, UR4 ;  /* 0x0000000418187c36 */ /* 0x000fe40008000000 */
[----:B------:R-:W-:Y:S02]  /*0670*/  VIADD R30, R30, UR4 ;  /* 0x000000041e1e7c36 */ /* 0x000fe40008000000 */
[----:B-1----:R-:W-:Y:S02]  /*0680*/  VIADD R32, R29, UR4 ;  /* 0x000000041d207c36 */ /* 0x002fe40008000000 */
[C---:B------:R-:W-:Y:S02]  /*0690*/  IMAD R25, R3.reuse, 0x4, R26 ;  /* 0x0000000403197824 */ /* 0x040fe400078e021a */
[C---:B------:R-:W-:Y:S02]  /*06a0*/  IMAD R28, R3.reuse, 0x4, R24 ;  /* 0x00000004031c7824 */ /* 0x040fe400078e0218 */
[C---:B------:R-:W-:Y:S01]  /*06b0*/  IMAD R30, R3.reuse, 0x4, R30 ;  /* 0x00000004031e7824 */ /* 0x040fe200078e021e */
[----:B------:R-:W-:Y:S01]  /*06c0*/  LDS R24, [R25+0x1000] ;  /* 0x0010000019187984 */ /* 0x000fe20000000800 */
[----:B------:R-:W-:-:S03]  /*06d0*/  IMAD R29, R3, 0x4, R32 ;  /* 0x00000004031d7824 */ /* 0x000fc600078e0220 */
[----:B------:R-:W-:Y:S04]  /*06e0*/  LDS R52, [R25+0x1004] ;  /* 0x0010040019347984 */ /* 0x000fe80000000800 */
[----:B------:R-:W-:Y:S04]  /*06f0*/  LDS R50, [R25+0x1008] ;  /* 0x0010080019327984 */ /* 0x000fe80000000800 */
[----:B------:R-:W-:Y:S04]  /*0700*/  LDS R46, [R25+0x100c] ;  /* 0x00100c00192e7984 */ /* 0x000fe80000000800 */
[----:B------:R-:W-:Y:S04]  /*0710*/  LDS R45, [R30+0x2000] ;  /* 0x002000001e2d7984 */ /* 0x000fe80000000800 */
[----:B------:R-:W-:Y:S04]  /*0720*/  LDS R41, [R30+0x2004] ;  /* 0x002004001e297984 */ /* 0x000fe80000000800 */
[----:B------:R-:W-:Y:S04]  /*0730*/  LDS R43, [R30+0x2008] ;  /* 0x002008001e2b7984 */ /* 0x000fe80000000800 */
[----:B------:R0:W-:Y:S04]  /*0740*/  LDS R33, [R30+0x200c] ;  /* 0x00200c001e217984 */ /* 0x0001e80000000800 */
[----:B------:R-:W-:Y:S04]  /*0750*/  LDS R40, [R29+0x3000] ;  /* 0x003000001d287984 */ /* 0x000fe80000000800 */
[----:B------:R-:W-:Y:S04]  /*0760*/  LDS R34, [R29+0x3004] ;  /* 0x003004001d227984 */ /* 0x000fe80000000800 */
[----:B------:R-:W-:Y:S04]  /*0770*/  LDS R42, [R29+0x3008] ;  /* 0x003008001d2a7984 */ /* 0x000fe80000000800 */
[----:B------:R-:W-:Y:S04]  /*0780*/  LDS R32, [R29+0x300c] ;  /* 0x00300c001d207984 */ /* 0x000fe80000000800 */
[----:B------:R-:W-:Y:S04]  /*0790*/  LDS R26, [R28+0xc] ;  /* 0x00000c001c1a7984 */ /* 0x000fe80000000800 */
[----:B------:R-:W-:Y:S04]  /*07a0*/  LDS R54, [R28+0x8] ;  /* 0x000008001c367984 */ /* 0x000fe80000000800 */
[----:B------:R-:W-:Y:S04]  /*07b0*/  LDS R56, [R28+0x4] ;  /* 0x000004001c387984 */ /* 0x000fe80000000800 */
[----:B------:R-:W-:Y:S01]  /*07c0*/  LDS R25, [R28] ;  /* 0x000000001c197984 */ /* 0x000fe20000000800 */
[----:B------:R-:W-:Y:S01]  /*07d0*/  LEA R31, R2, UR4, 0x3 ;  /* 0x00000004021f7c11 */ /* 0x000fe2000f8e18ff */
[----:B------:R-:W-:Y:S01]  /*07e0*/  BAR.SYNC.DEFER_BLOCKING 0x0 ;  /* 0x0000000000007b1d */ /* 0x000fe20000010000 */
[----:B------:R-:W-:-:S04]  /*07f0*/  SGXT.U32 R48, R48, 0x6 ;  /* 0x000000063030781a */ /* 0x000fc80000000000 */
[----:B------:R-:W-:Y:S01]  /*0800*/  LOP3.LUT R3, R48, 0x40, RZ, 0xfc, !PT ;  /* 0x0000004030037812 */ /* 0x000fe200078efcff */
[----:B0-----:R-:W-:Y:S01]  /*0810*/  IMAD R30, R2, -0x4, R31 ;  /* 0xfffffffc021e7824 */ /* 0x001fe200078e021f */
[C---:B------:R-:W-:Y:S02]  /*0820*/  LOP3.LUT R2, R48.reuse, 0x80, RZ, 0xfc, !PT ;  /* 0x0000008030027812 */ /* 0x040fe400078efcff */
[----:B------:R-:W-:Y:S02]  /*0830*/  LEA R47, R3, UR4, 0x3 ;  /* 0x00000004032f7c11 */ /* 0x000fe4000f8e18ff */
[C---:B------:R-:W-:Y:S02]  /*0840*/  LOP3.LUT R3, R48.reuse, 0xc0, RZ, 0xfc, !PT ;  /* 0x000000c030037812 */ /* 0x040fe400078efcff */
[----:B------:R-:W-:Y:S02]  /*0850*/  LEA R27, R48, UR4, 0x3 ;  /* 0x00000004301b7c11 */ /* 0x000fe4000f8e18ff */
[----:B------:R-:W-:-:S02]  /*0860*/  LEA R44, R2, UR4, 0x3 ;  /* 0x00000004022c7c11 */ /* 0x000fc4000f8e18ff */
[----:B------:R-:W-:Y:S02]  /*0870*/  LEA R35, R3, UR4, 0x3 ;  /* 0x0000000403237c11 */ /* 0x000fe4000f8e18ff */
[----:B------:R-:W0:Y:S01]  /*0880*/  LDC.64 R2, c[0x0][0x220] ;  /* 0x00008800ff027b82 */ /* 0x000e220000000a00 */
[----:B------:R-:W-:Y:S02]  /*0890*/  LOP3.LUT R39, R22, 0xc, R39, 0xf8, !PT ;  /* 0x0000000c16277812 */ /* 0x000fe400078ef827 */
[----:B------:R-:W-:Y:S02]  /*08a0*/  PRMT R22, R48, 0x6540, R21 ;  /* 0x0000654030167816 */ /* 0x000fe40000000015 */
[----:B------:R-:W-:Y:S02]  /*08b0*/  LEA R20, R20, UR4, 0x2 ;  /* 0x0000000414147c11 */ /* 0x000fe4000f8e10ff */
[----:B------:R-:W-:Y:S01]  /*08c0*/  ISETP.GE.AND P4, PT, R39, 0x40, PT ;  /* 0x000000402700780c */ /* 0x000fe20003f86270 */
[----:B---3--:R-:W-:Y:S01]  /*08d0*/  STS [R31], R23 ;  /* 0x000000171f007388 */ /* 0x008fe20000000800 */
[----:B------:R-:W-:Y:S06]  /*08e0*/  BAR.SYNC.DEFER_BLOCKING 0x0 ;  /* 0x0000000000007b1d */ /* 0x000fec0000010000 */
[----:B------:R-:W1:Y:S04]  /*08f0*/  LDS R27, [R27] ;  /* 0x000000001b1b7984 */ /* 0x000e680000000800 */
[----:B------:R-:W2:Y:S04]  /*0900*/  LDS R47, [R47] ;  /* 0x000000002f2f7984 */ /* 0x000ea80000000800 */
[----:B------:R-:W3:Y:S04]  /*0910*/  LDS R44, [R44] ;  /* 0x000000002c2c7984 */ /* 0x000ee80000000800 */
[----:B------:R-:W4:Y:S01]  /*0920*/  LDS R35, [R35] ;  /* 0x0000000023237984 */ /* 0x000f220000000800 */
[----:B------:R-:W-:Y:S06]  /*0930*/  BAR.SYNC.DEFER_BLOCKING 0x0 ;  /* 0x0000000000007b1d */ /* 0x000fec0000010000 */
[----:B------:R5:W-:Y:S02]  /*0940*/  STS [R30], R23 ;  /* 0x000000171e007388 */ /* 0x000be40000000800 */
[----:B------:R-:W-:Y:S01]  /*0950*/  BAR.SYNC.DEFER_BLOCKING 0x0 ;  /* 0x0000000000007b1d */ /* 0x000fe20000010000 */
[-C--:B-1----:R-:W-:Y:S01]  /*0960*/  FSETP.GEU.AND P5, PT, R54, -R27.reuse, PT ;  /* 0x8000001b3600720b */ /* 0x082fe20003fae000 */
[--C-:B------:R-:W-:Y:S01]  /*0970*/  FADD R29, R56, R27.reuse ;  /* 0x0000001b381d7221 */ /* 0x100fe20000000000 */
[--C-:B------:R-:W-:Y:S01]  /*0980*/  FADD R54, R54, R27.reuse ;  /* 0x0000001b36367221 */ /* 0x100fe20000000000 */
[----:B------:R-:W-:Y:S01]  /*0990*/  FSETP.GEU.AND P6, PT, R56, -R27, PT ;  /* 0x8000001b3800720b */ /* 0x000fe20003fce000 */
[--C-:B------:R-:W-:Y:S01]  /*09a0*/  FADD R31, R26, R27.reuse ;  /* 0x0000001b1a1f7221 */ /* 0x100fe20000000000 */
[----:B------:R-:W-:-:S02]  /*09b0*/  FADD R28, R25, R27 ;  /* 0x0000001b191c7221 */ /* 0x000fc40000000000 */
[----:B------:R-:W-:Y:S02]  /*09c0*/  SEL R29, R29, RZ, P6 ;  /* 0x000000ff1d1d7207 */ /* 0x000fe40003000000 */
[----:B-----5:R-:W-:Y:S02]  /*09d0*/  SEL R30, R54, RZ, P5 ;  /* 0x000000ff361e7207 */ /* 0x020fe40002800000 */
[-C--:B------:R-:W-:Y:S02]  /*09e0*/  FSETP.GEU.AND P6, PT, R26, -R27.reuse, PT ;  /* 0x8000001b1a00720b */ /* 0x080fe40003fce000 */
[----:B------:R-:W-:Y:S01]  /*09f0*/  FSETP.GEU.AND P5, PT, R25, -R27, PT ;  /* 0x8000001b1900720b */ /* 0x000fe20003fae000 */
[----:B------:R-:W-:Y:S02]  /*0a00*/  IMAD R27, R22, 0x40, R39 ;  /* 0x00000040161b7824 */ /* 0x000fe400078e0227 */
[----:B------:R-:W-:Y:S01]  /*0a10*/  IMAD.SHL.U32 R25, R21, 0x100, RZ ;  /* 0x0000010015197824 */ /* 0x000fe200078e00ff */
[----:B------:R-:W-:Y:S01]  /*0a20*/  SEL R31, R31, RZ, P6 ;  /* 0x000000ff1f1f7207 */ /* 0x000fe20003000000 */
[----:B0-----:R-:W-:Y:S01]  /*0a30*/  IMAD.WIDE R26, R27, 0x4, R2 ;  /* 0x000000041b1a7825 */ /* 0x001fe200078e0202 */
[----:B------:R-:W0:Y:S01]  /*0a40*/  LDS.128 R20, [R20] ;  /* 0x0000000014147984 */ /* 0x000e220000000c00 */
[----:B------:R-:W-:-:S02]  /*0a50*/  SEL R28, R28, RZ, P5 ;  /* 0x000000ff1c1c7207 */ /* 0x000fc40002800000 */
[C-C-:B--2---:R-:W-:Y:S01]  /*0a60*/  FADD R49, R52.reuse, R47.reuse ;  /* 0x0000002f34317221 */ /* 0x144fe20000000000 */
[-C--:B------:R-:W-:Y:S02]  /*0a70*/  FSETP.GEU.AND P5, PT, R52, -R47.reuse, PT ;  /* 0x8000002f3400720b */ /* 0x080fe40003fae000 */
[----:B------:R-:W-:Y:S01]  /*0a80*/  LOP3.LUT R54, R25, 0x40, R48, 0xfe, !PT ;  /* 0x0000004019367812 */ /* 0x000fe200078efe30 */
[----:B------:R1:W-:Y:S01]  /*0a90*/  @!P4 STG.E.128 desc[UR6][R26.64], R28 ;  /* 0x0000001c1a00c986 */ /* 0x0003e2000c101d06 */
[----:B------:R-:W-:Y:S02]  /*0aa0*/  LOP3.LUT R52, R25, 0x80, R48, 0xfe, !PT ;  /* 0x0000008019347812 */ /* 0x000fe400078efe30 */
[C---:B------:R-:W-:Y:S01]  /*0ab0*/  FSETP.GEU.AND P6, PT, R50.reuse, -R47, PT ;  /* 0x8000002f3200720b */ /* 0x040fe20003fce000 */
[----:B------:R-:W-:Y:S01]  /*0ac0*/  FADD R50, R50, R47 ;  /* 0x0000002f32327221 */ /* 0x000fe20000000000 */
[----:B------:R-:W-:Y:S02]  /*0ad0*/  LOP3.LUT R48, R25, 0xc0, R48, 0xfe, !PT ;  /* 0x000000c019307812 */ /* 0x000fe400078efe30 */
[----:B------:R-:W-:-:S02]  /*0ae0*/  SEL R25, R49, RZ, P5 ;  /* 0x000000ff31197207 */ /* 0x000fc40002800000 */
[CC--:B------:R-:W-:Y:S01]  /*0af0*/  FSETP.GEU.AND P5, PT, R46.reuse, -R47.reuse, PT ;  /* 0x8000002f2e00720b */ /* 0x0c0fe20003fae000 */
[--C-:B-1----:R-:W-:Y:S01]  /*0b00*/  FADD R27, R46, R47.reuse ;  /* 0x0000002f2e1b7221 */ /* 0x102fe20000000000 */
[----:B------:R-:W-:Y:S01]  /*0b10*/  FADD R28, R24, R47 ;  /* 0x0000002f181c7221 */ /* 0x000fe20000000000 */
[----:B------:R-:W-:Y:S01]  /*0b20*/  SEL R26, R50, RZ, P6 ;  /* 0x000000ff321a7207 */ /* 0x000fe20003000000 */
[--C-:B---3--:R-:W-:Y:S01]  /*0b30*/  FADD R29, R45, R44.reuse ;  /* 0x0000002c2d1d7221 */ /* 0x108fe20000000000 */
[----:B------:R-:W-:Y:S02]  /*0b40*/  FSETP.GEU.AND P6, PT, R24, -R47, PT ;  /* 0x8000002f1800720b */ /* 0x000fe40003fce000 */
[----:B------:R-:W-:Y:S02]  /*0b50*/  SEL R27, R27, RZ, P5 ;  /* 0x000000ff1b1b7207 */ /* 0x000fe40002800000 */
[----:B------:R-:W-:Y:S01]  /*0b60*/  FSETP.GEU.AND P5, PT, R45, -R44, PT ;  /* 0x8000002c2d00720b */ /* 0x000fe20003fae000 */
[----:B------:R-:W-:Y:S01]  /*0b70*/  FADD R30, R43, R44 ;  /* 0x0000002c2b1e7221 */ /* 0x000fe20000000000 */
[----:B------:R-:W-:-:S02]  /*0b80*/  SEL R24, R28, RZ, P6 ;  /* 0x000000ff1c187207 */ /* 0x000fc40003000000 */
[-C--:B------:R-:W-:Y:S02]  /*0b90*/  FSETP.GEU.AND P6, PT, R43, -R44.reuse, PT ;  /* 0x8000002c2b00720b */ /* 0x080fe40003fce000 */
[----:B------:R-:W-:Y:S01]  /*0ba0*/  SEL R28, R29, RZ, P5 ;  /* 0x000000ff1d1c7207 */ /* 0x000fe20002800000 */
[C-C-:B------:R-:W-:Y:S01]  /*0bb0*/  FADD R29, R41.reuse, R44.reuse ;  /* 0x0000002c291d7221 */ /* 0x140fe20000000000 */
[-C--:B------:R-:W-:Y:S01]  /*0bc0*/  FSETP.GEU.AND P5, PT, R41, -R44.reuse, PT ;  /* 0x8000002c2900720b */ /* 0x080fe20003fae000 */
[C---:B------:R-:W-:Y:S01]  /*0bd0*/  FADD R31, R33.reuse, R44 ;  /* 0x0000002c211f7221 */ /* 0x040fe20000000000 */
[----:B------:R-:W-:Y:S01]  /*0be0*/  SEL R30, R30, RZ, P6 ;  /* 0x000000ff1e1e7207 */ /* 0x000fe20003000000 */
[----:B----4-:R-:W-:Y:S01]  /*0bf0*/  FADD R41, R42, R35 ;  /* 0x000000232a297221 */ /* 0x010fe20000000000 */
[----:B------:R-:W-:Y:S02]  /*0c00*/  FSETP.GEU.AND P6, PT, R33, -R44, PT ;  /* 0x8000002c2100720b */ /* 0x000fe40003fce000 */
[----:B------:R-:W-:-:S02]  /*0c10*/  SEL R29, R29, RZ, P5 ;  /* 0x000000ff1d1d7207 */ /* 0x000fc40002800000 */
[-C--:B------:R-:W-:Y:S01]  /*0c20*/  FSETP.GEU.AND P5, PT, R42, -R35.reuse, PT ;  /* 0x800000232a00720b */ /* 0x080fe20003fae000 */
[C-C-:B------:R-:W-:Y:S01]  /*0c30*/  FADD R33, R34.reuse, R35.reuse ;  /* 0x0000002322217221 */ /* 0x140fe20000000000 */
[----:B------:R-:W-:Y:S02]  /*0c40*/  SEL R31, R31, RZ, P6 ;  /* 0x000000ff1f1f7207 */ /* 0x000fe40003000000 */
[-C--:B------:R-:W-:Y:S02]  /*0c50*/  FSETP.GEU.AND P6, PT, R34, -R35.reuse, PT ;  /* 0x800000232200720b */ /* 0x080fe40003fce000 */
[----:B------:R-:W-:Y:S02]  /*0c60*/  SEL R34, R41, RZ, P5 ;  /* 0x000000ff29227207 */ /* 0x000fe40002800000 */
[CC--:B------:R-:W-:Y:S01]  /*0c70*/  FSETP.GEU.AND P5, PT, R40.reuse, -R35.reuse, PT ;  /* 0x800000232800720b */ /* 0x0c0fe20003fae000 */
[--C-:B------:R-:W-:Y:S01]  /*0c80*/  FADD R40, R40, R35.reuse ;  /* 0x0000002328287221 */ /* 0x100fe20000000000 */
[----:B------:R-:W-:Y:S01]  /*0c90*/  SEL R33, R33, RZ, P6 ;  /* 0x000000ff21217207 */ /* 0x000fe20003000000 */
[C---:B------:R-:W-:Y:S01]  /*0ca0*/  FADD R41, R32.reuse, R35 ;  /* 0x0000002320297221 */ /* 0x040fe20000000000 */
[----:B------:R-:W-:-:S02]  /*0cb0*/  FSETP.GEU.AND P6, PT, R32, -R35, PT ;  /* 0x800000232000720b */ /* 0x000fc40003fce000 */
[----:B------:R-:W-:Y:S02]  /*0cc0*/  SEL R32, R40, RZ, P5 ;  /* 0x000000ff28207207 */ /* 0x000fe40002800000 */
[----:B0-----:R-:W-:-:S04]  /*0cd0*/  FSETP.GEU.AND P5, PT, R23, -R11, PT ;  /* 0x8000000b1700720b */ /* 0x001fc80003fae000 */
[----:B------:R-:W-:Y:S02]  /*0ce0*/  SEL R46, RZ, 0x1, P5 ;  /* 0x00000001ff2e7807 */ /* 0x000fe40002800000 */
[----:B------:R-:W-:Y:S01]  /*0cf0*/  FSETP.GEU.AND P5, PT, R20, -R8, PT ;  /* 0x800000081400720b */ /* 0x000fe20003fae000 */
[----:B------:R-:W-:Y:S01]  /*0d00*/  IMAD R43, R54, 0x40, R39 ;  /* 0x00000040362b7824 */ /* 0x000fe200078e0227 */
[----:B------:R-:W-:Y:S02]  /*0d10*/  SEL R35, R41, RZ, P6 ;  /* 0x000000ff29237207 */ /* 0x000fe40003000000 */
[----:B------:R-:W-:Y:S02]  /*0d20*/  FSETP.GEU.AND P6, PT, R22, -R10, PT ;  /* 0x8000000a1600720b */ /* 0x000fe40003fce000 */
[----:B------:R-:W-:Y:S02]  /*0d30*/  SEL R40, RZ, 0x7fff8, P5 ;  /* 0x0007fff8ff287807 */ /* 0x000fe40002800000 */
[----:B------:R-:W-:Y:S01]  /*0d40*/  FSETP.GEU.AND P5, PT, R23, -R15, PT ;  /* 0x8000000f1700720b */ /* 0x000fe20003fae000 */
[----:B------:R-:W-:Y:S01]  /*0d50*/  IMAD.WIDE R42, R43, 0x4, R2 ;  /* 0x000000042b2a7825 */ /* 0x000fe200078e0202 */
[----:B------:R-:W-:-:S02]  /*0d60*/  SEL R47, RZ, 0x1fffe, P6 ;  /* 0x0001fffeff2f7807 */ /* 0x000fc40003000000 */
[C---:B------:R-:W-:Y:S02]  /*0d70*/  FSETP.GEU.AND P6, PT, R21.reuse, -R9, PT ;  /* 0x800000091500720b */ /* 0x040fe40003fce000 */
[----:B------:R-:W-:Y:S02]  /*0d80*/  SEL R49, RZ, 0x1, P5 ;  /* 0x00000001ff317807 */ /* 0x000fe40002800000 */
[----:B------:R-:W-:Y:S01]  /*0d90*/  FSETP.GEU.AND P5, PT, R21, -R13, PT ;  /* 0x8000000d1500720b */ /* 0x000fe20003fae000 */
[----:B------:R0:W-:Y:S01]  /*0da0*/  @!P4 STG.E.128 desc[UR6][R42.64], R24 ;  /* 0x000000182a00c986 */ /* 0x0001e2000c101d06 */
[----:B------:R-:W-:Y:S02]  /*0db0*/  SEL R41, RZ, 0x4, P6 ;  /* 0x00000004ff297807 */ /* 0x000fe40003000000 */
[----:B------:R-:W-:Y:S01]  /*0dc0*/  FSETP.GEU.AND P6, PT, R22, -R14, PT ;  /* 0x8000000e1600720b */ /* 0x000fe20003fce000 */
[----:B------:R-:W-:-:S03]  /*0dd0*/  IMAD R45, R52, 0x40, R39 ;  /* 0x00000040342d7824 */ /* 0x000fc600078e0227 */
[----:B------:R-:W-:Y:S02]  /*0de0*/  SEL R50, RZ, 0x1fffe, P6 ;  /* 0x0001fffeff327807 */ /* 0x000fe40003000000 */
[----:B------:R-:W-:Y:S02]  /*0df0*/  FSETP.GEU.AND P6, PT, R20, -R12, PT ;  /* 0x8000000c1400720b */ /* 0x000fe40003fce000 */
[----:B0-----:R-:W-:Y:S02]  /*0e00*/  SEL R24, RZ, 0x4, P5 ;  /* 0x00000004ff187807 */ /* 0x001fe40002800000 */
[----:B------:R-:W-:-:S04]  /*0e10*/  FSETP.GEU.AND P5, PT, R22, -R18, PT ;  /* 0x800000121600720b */ /* 0x000fc80003fae000 */
[----:B------:R-:W-:Y:S02]  /*0e20*/  SEL R43, RZ, 0x1fffe, P5 ;  /* 0x0001fffeff2b7807 */ /* 0x000fe40002800000 */
[----:B------:R-:W-:Y:S01]  /*0e30*/  FSETP.GEU.AND P5, PT, R20, -R16, PT ;  /* 0x800000101400720b */ /* 0x000fe20003fae000 */
[----:B------:R-:W-:Y:S01]  /*0e40*/  IMAD.WIDE R44, R45, 0x4, R2 ;  /* 0x000000042d2c7825 */ /* 0x000fe200078e0202 */
[----:B------:R-:W-:Y:S02]  /*0e50*/  SEL R25, RZ, 0x7fff8, P6 ;  /* 0x0007fff8ff197807 */ /* 0x000fe40003000000 */
[----:B------:R-:W-:Y:S01]  /*0e60*/  FSETP.GEU.AND P6, PT, R21, -R17, PT ;  /* 0x800000111500720b */ /* 0x000fe20003fce000 */
[----:B------:R-:W-:Y:S01]  /*0e70*/  IMAD R51, R48, 0x40, R39 ;  /* 0x0000004030337824 */ /* 0x000fe200078e0227 */
[----:B------:R-:W-:Y:S02]  /*0e80*/  SEL R39, RZ, 0x7fff8, P5 ;  /* 0x0007fff8ff277807 */ /* 0x000fe40002800000 */
[----:B------:R-:W-:Y:S01]  /*0e90*/  FSETP.GEU.AND P5, PT, R23, -R19, PT ;  /* 0x800000131700720b */ /* 0x000fe20003fae000 */
[----:B------:R0:W-:Y:S01]  /*0ea0*/  @!P4 STG.E.128 desc[UR6][R44.64], R28 ;  /* 0x0000001c2c00c986 */ /* 0x0001e2000c101d06 */
[----:B------:R-:W-:-:S02]  /*0eb0*/  SEL R42, RZ, 0x4, P6 ;  /* 0x00000004ff2a7807 */ /* 0x000fc40003000000 */
[----:B------:R-:W-:Y:S01]  /*0ec0*/  FSETP.GEU.AND P6, PT, R22, -R6, PT ;  /* 0x800000061600720b */ /* 0x000fe20003fce000 */
[----:B------:R-:W-:-:S03]  /*0ed0*/  IMAD.IADD R46, R46, 0x1, R47 ;  /* 0x000000012e2e7824 */ /* 0x000fc600078e022f */
[----:B------:R-:W-:Y:S02]  /*0ee0*/  SEL R27, RZ, 0x1fffe, P6 ;  /* 0x0001fffeff1b7807 */ /* 0x000fe40003000000 */
[----:B------:R-:W-:Y:S02]  /*0ef0*/  FSETP.GEU.AND P6, PT, R23, -R7, PT ;  /* 0x800000071700720b */ /* 0x000fe40003fce000 */
[----:B0-----:R-:W-:Y:S01]  /*0f00*/  SEL R28, RZ, 0x1, P5 ;  /* 0x00000001ff1c7807 */ /* 0x001fe20002800000 */
[----:B------:R-:W-:-:S04]  /*0f10*/  IMAD.IADD R49, R49, 0x1, R50 ;  /* 0x0000000131317824 */ /* 0x000fc800078e0232 */
[----:B------:R-:W-:Y:S01]  /*0f20*/  IMAD.IADD R28, R28, 0x1, R43 ;  /* 0x000000011c1c7824 */ /* 0x000fe200078e022b */
[----:B------:R-:W-:Y:S02]  /*0f30*/  SEL R26, RZ, 0x1, P6 ;  /* 0x00000001ff1a7807 */ /* 0x000fe40003000000 */
[----:B------:R-:W-:Y:S02]  /*0f40*/  LOP3.LUT R46, R46, 0x3, RZ, 0xc0, !PT ;  /* 0x000000032e2e7812 */ /* 0x000fe400078ec0ff */
[----:B------:R-:W-:Y:S02]  /*0f50*/  LOP3.LUT R28, R28, 0x3, RZ, 0xc0, !PT ;  /* 0x000000031c1c7812 */ /* 0x000fe400078ec0ff */
[----:B------:R-:W-:Y:S01]  /*0f60*/  FSETP.GEU.AND P6, PT, R20, -R4, PT ;  /* 0x800000041400720b */ /* 0x000fe20003fce000 */
[----:B------:R-:W-:Y:S01]  /*0f70*/  IMAD.IADD R26, R26, 0x1, R27 ;  /* 0x000000011a1a7824 */ /* 0x000fe200078e021b */
[----:B------:R-:W-:Y:S02]  /*0f80*/  LOP3.LUT R49, R49, 0x3, RZ, 0xc0, !PT ;  /* 0x0000000331317812 */ /* 0x000fe400078ec0ff */
[----:B------:R-:W-:-:S02]  /*0f90*/  IADD3 R40, R46, R40, R41 ;  /* 0x000000282e287210 */ /* 0x000fc40007ffe029 */
[----:B------:R-:W-:Y:S02]  /*0fa0*/  IADD3 R28, R28, R39, R42 ;  /* 0x000000271c1c7210 */ /* 0x000fe40007ffe02a */
[----:B------:R-:W-:Y:S02]  /*0fb0*/  SEL R27, RZ, 0x7fff8, P6 ;  /* 0x0007fff8ff1b7807 */ /* 0x000fe40003000000 */
[----:B------:R-:W-:Y:S01]  /*0fc0*/  FSETP.GEU.AND P6, PT, R21, -R5, PT ;  /* 0x800000051500720b */ /* 0x000fe20003fce000 */
[----:B------:R-:W-:Y:S01]  /*0fd0*/  IMAD.SHL.U32 R40, R40, 0x100, RZ ;  /* 0x0000010028287824 */ /* 0x000fe200078e00ff */
[----:B------:R-:W-:Y:S02]  /*0fe0*/  IADD3 R25, R49, R25, R24 ;  /* 0x0000001931197210 */ /* 0x000fe40007ffe018 */
[----:B------:R-:W-:Y:S02]  /*0ff0*/  LOP3.LUT R28, R28, 0xf, RZ, 0xc0, !PT ;  /* 0x0000000f1c1c7812 */ /* 0x000fe400078ec0ff */
[----:B------:R-:W-:-:S02]  /*1000*/  SEL R24, RZ, 0x4, P6 ;  /* 0x00000004ff187807 */ /* 0x000fc40003000000 */
[----:B------:R-:W-:Y:S01]  /*1010*/  LOP3.LUT R26, R26, 0x3, RZ, 0xc0, !PT ;  /* 0x000000031a1a7812 */ /* 0x000fe200078ec0ff */
[----:B------:R-:W-:-:S03]  /*1020*/  IMAD.WIDE R2, R51, 0x4, R2 ;  /* 0x0000000433027825 */ /* 0x000fc600078e0202 */
[----:B------:R-:W-:Y:S01]  /*1030*/  IADD3 R24, R26, R27, R24 ;  /* 0x0000001b1a187210 */ /* 0x000fe20007ffe018 */
[----:B------:R-:W-:Y:S01]  /*1040*/  IMAD R28, R25, 0x10, R28 ;  /* 0x00000010191c7824 */ /* 0x000fe200078e021c */
[----:B------:R-:W-:Y:S01]  /*1050*/  LOP3.LUT R25, R40, 0xf00, RZ, 0xe2, !PT ;  /* 0x00000f0028197812 */ /* 0x000fe200078ee2ff */
[----:B------:R0:W-:Y:S01]  /*1060*/  @!P4 STG.E.128 desc[UR6][R2.64], R32 ;  /* 0x000000200200c986 */ /* 0x0001e2000c101d06 */
[----:B------:R-:W-:-:S03]  /*1070*/  FADD R6, R22, R6 ;  /* 0x0000000616067221 */ /* 0x000fc60000000000 */
[----:B------:R-:W-:Y:S02]  /*1080*/  IMAD R24, R24, 0x1000, R25 ;  /* 0x0000100018187824 */ /* 0x000fe400078e0219 */
[C---:B------:R-:W-:Y:S01]  /*1090*/  FADD R14, R22.reuse, R14 ;  /* 0x0000000e160e7221 */ /* 0x040fe20000000000 */
[C---:B------:R-:W-:Y:S01]  /*10a0*/  FADD R18, R22.reuse, R18 ;  /* 0x0000001216127221 */ /* 0x040fe20000000000 */
[----:B------:R-:W-:Y:S01]  /*10b0*/  FADD R10, R22, R10 ;  /* 0x0000000a160a7221 */ /* 0x000fe20000000000 */
[----:B0-----:R-:W-:-:S05]  /*10c0*/  LOP3.LUT R3, R28, 0xff, RZ, 0xc0, !PT ;  /* 0x000000ff1c037812 */ /* 0x001fca00078ec0ff */
[----:B------:R-:W-:Y:S02]  /*10d0*/  IMAD.IADD R22, R24, 0x1, R3 ;  /* 0x0000000118167824 */ /* 0x000fe400078e0203 */
[----:B------:R-:W0:Y:S03]  /*10e0*/  LDC.64 R2, c[0x0][0x228] ;  /* 0x00008a00ff027b82 */ /* 0x000e260000000a00 */
[----:B------:R-:W-:Y:S01]  /*10f0*/  LOP3.LUT R22, R22, 0xffff, RZ, 0xc0, !PT ;  /* 0x0000ffff16167812 */ /* 0x000fe200078ec0ff */
[C---:B------:R-:W-:Y:S01]  /*1100*/  FADD R26, R20.reuse, R4 ;  /* 0x00000004141a7221 */ /* 0x040fe20000000000 */
[C---:B------:R-:W-:Y:S01]  /*1110*/  FADD R25, R23.reuse, R7 ;  /* 0x0000000717197221 */ /* 0x040fe20000000000 */
[C---:B------:R-:W-:Y:S01]  /*1120*/  FADD R11, R23.reuse, R11 ;  /* 0x0000000b170b7221 */ /* 0x040fe20000000000 */
[C---:B------:R-:W-:Y:S01]  /*1130*/  FADD R19, R23.reuse, R19 ;  /* 0x0000001317137221 */ /* 0x040fe20000000000 */
[----:B------:R-:W-:Y:S01]  /*1140*/  FADD R15, R23, R15 ;  /* 0x0000000f170f7221 */ /* 0x000fe20000000000 */
[----:B------:R-:W-:Y:S01]  /*1150*/  SHF.R.U32.HI R4, RZ, 0xf, R22 ;  /* 0x0000000fff047819 */ /* 0x000fe20000011616 */
[C---:B------:R-:W-:Y:S01]  /*1160*/  FADD R23, R20.reuse, R8 ;  /* 0x0000000814177221 */ /* 0x040fe20000000000 */
[C---:B------:R-:W-:Y:S01]  /*1170*/  FADD R16, R20.reuse, R16 ;  /* 0x0000001014107221 */ /* 0x040fe20000000000 */
[----:B------:R-:W-:Y:S01]  /*1180*/  FADD R12, R20, R12 ;  /* 0x0000000c140c7221 */ /* 0x000fe20000000000 */
[----:B------:R-:W-:Y:S01]  /*1190*/  FADD R20, R21, R5 ;  /* 0x0000000515147221 */ /* 0x000fe20000000000 */
[----:B------:R-:W-:-:S02]  /*11a0*/  SHF.R.U32.HI R5, RZ, 0xe, R22 ;  /* 0x0000000eff057819 */ /* 0x000fc40000011616 */
[----:B------:R-:W-:Y:S02]  /*11b0*/  LOP3.LUT R4, R4, 0x1, RZ, 0xc0, !PT ;  /* 0x0000000104047812 */ /* 0x000fe400078ec0ff */
[--C-:B------:R-:W-:Y:S02]  /*11c0*/  SHF.R.U32.HI R7, RZ, 0xd, R22.reuse ;  /* 0x0000000dff077819 */ /* 0x100fe40000011616 */
[----:B------:R-:W-:Y:S02]  /*11d0*/  LOP3.LUT R5, R5, 0x1, RZ, 0xc0, !PT ;  /* 0x0000000105057812 */ /* 0x000fe400078ec0ff */
[----:B------:R-:W-:Y:S02]  /*11e0*/  SHF.R.U32.HI R8, RZ, 0xc, R22 ;  /* 0x0000000cff087819 */ /* 0x000fe40000011616 */
[----:B------:R-:W-:Y:S02]  /*11f0*/  ISETP.NE.U32.AND P6, PT, R4, 0x1, PT ;  /* 0x000000010400780c */ /* 0x000fe40003fc5070 */
[----:B------:R-:W-:-:S02]  /*1200*/  LOP3.LUT R7, R7, 0x1, RZ, 0xc0, !PT ;  /* 0x0000000107077812 */ /* 0x000fc400078ec0ff */
[----:B------:R-:W-:Y:S02]  /*1210*/  ISETP.NE.U32.AND P4, PT, R5, 0x1, PT ;  /* 0x000000010500780c */ /* 0x000fe40003f85070 */
[----:B------:R-:W-:Y:S02]  /*1220*/  LOP3.LUT R8, R8, 0x1, RZ, 0xc0, !PT ;  /* 0x0000000108087812 */ /* 0x000fe400078ec0ff */
[----:B------:R-:W-:Y:S02]  /*1230*/  SEL R4, R26, RZ, P6 ;  /* 0x000000ff1a047207 */ /* 0x000fe40003000000 */
[----:B------:R-:W-:Y:S02]  /*1240*/  ISETP.NE.U32.AND P6, PT, R7, 0x1, PT ;  /* 0x000000010700780c */ /* 0x000fe40003fc5070 */
[--C-:B------:R-:W-:Y:S01]  /*1250*/  SHF.R.U32.HI R7, RZ, 0xb, R22.reuse ;  /* 0x0000000bff077819 */ /* 0x100fe20000011616 */
[C---:B------:R-:W-:Y:S01]  /*1260*/  FADD R24, R21.reuse, R9 ;  /* 0x0000000915187221 */ /* 0x040fe20000000000 */
[----:B------:R-:W-:Y:S01]  /*1270*/  SEL R5, R20, RZ, P4 ;  /* 0x000000ff14057207 */ /* 0x000fe20002000000 */
[C---:B------:R-:W-:Y:S01]  /*1280*/  FADD R17, R21.reuse, R17 ;  /* 0x0000001115117221 */ /* 0x040fe20000000000 */
[----:B------:R-:W-:Y:S01]  /*1290*/  ISETP.NE.U32.AND P4, PT, R8, 0x1, PT ;  /* 0x000000010800780c */ /* 0x000fe20003f85070 */
[----:B------:R-:W-:Y:S01]  /*12a0*/  FADD R21, R21, R13 ;  /* 0x0000000d15157221 */ /* 0x000fe20000000000 */
[----:B------:R-:W-:-:S02]  /*12b0*/  SHF.R.U32.HI R9, RZ, 0xa, R22 ;  /* 0x0000000aff097819 */ /* 0x000fc40000011616 */
[----:B------:R-:W-:Y:S02]  /*12c0*/  SHF.R.U32.HI R13, RZ, 0x9, R22 ;  /* 0x00000009ff0d7819 */ /* 0x000fe40000011616 */
[----:B------:R-:W-:Y:S01]  /*12d0*/  LOP3.LUT R8, R7, 0x1, RZ, 0xc0, !PT ;  /* 0x0000000107087812 */ /* 0x000fe200078ec0ff */
[----:B0-----:R-:W-:Y:S01]  /*12e0*/  IMAD.WIDE R38, R38, 0x4, R2 ;  /* 0x0000000426267825 */ /* 0x001fe200078e0202 */
[----:B------:R-:W-:Y:S02]  /*12f0*/  SEL R6, R6, RZ, P6 ;  /* 0x000000ff06067207 */ /* 0x000fe40003000000 */
[----:B------:R-:W-:Y:S02]  /*1300*/  SEL R7, R25, RZ, P4 ;  /* 0x000000ff19077207 */ /* 0x000fe40002000000 */
[----:B------:R-:W-:Y:S02]  /*1310*/  LOP3.LUT R9, R9, 0x1, RZ, 0xc0, !PT ;  /* 0x0000000109097812 */ /* 0x000fe400078ec0ff */
[----:B------:R-:W-:-:S02]  /*1320*/  ISETP.NE.U32.AND P6, PT, R8, 0x1, PT ;  /* 0x000000010800780c */ /* 0x000fc40003fc5070 */
[----:B------:R-:W-:Y:S02]  /*1330*/  LOP3.LUT R13, R13, 0x1, RZ, 0xc0, !PT ;  /* 0x000000010d0d7812 */ /* 0x000fe400078ec0ff */
[--C-:B------:R-:W-:Y:S01]  /*1340*/  SHF.R.U32.HI R8, RZ, 0x8, R22.reuse ;  /* 0x00000008ff087819 */ /* 0x100fe20000011616 */
[----:B------:R0:W-:Y:S01]  /*1350*/  @!P3 STG.E.128 desc[UR6][R38.64], R4 ;  /* 0x000000042600b986 */ /* 0x0001e2000c101d06 */
[----:B------:R-:W-:Y:S02]  /*1360*/  SHF.R.U32.HI R20, RZ, 0x7, R22 ;  /* 0x00000007ff147819 */ /* 0x000fe40000011616 */
[----:B------:R-:W-:Y:S02]  /*1370*/  ISETP.NE.U32.AND P4, PT, R9, 0x1, PT ;  /* 0x000000010900780c */ /* 0x000fe40003f85070 */
[----:B------:R-:W-:Y:S02]  /*1380*/  ISETP.NE.U32.AND P3, PT, R13, 0x1, PT ;  /* 0x000000010d00780c */ /* 0x000fe40003f65070 */
[----:B------:R-:W-:-:S02]  /*1390*/  LOP3.LUT R9, R8, 0x1, RZ, 0xc0, !PT ;  /* 0x0000000108097812 */ /* 0x000fc400078ec0ff */
[--C-:B------:R-:W-:Y:S02]  /*13a0*/  SHF.R.U32.HI R13, RZ, 0x6, R22.reuse ;  /* 0x00000006ff0d7819 */ /* 0x100fe40000011616 */
[----:B------:R-:W-:Y:S02]  /*13b0*/  LOP3.LUT R20, R20, 0x1, RZ, 0xc0, !PT ;  /* 0x0000000114147812 */ /* 0x000fe400078ec0ff */
[----:B------:R-:W-:Y:S02]  /*13c0*/  SEL R8, R23, RZ, P6 ;  /* 0x000000ff17087207 */ /* 0x000fe40003000000 */
[----:B------:R-:W-:Y:S02]  /*13d0*/  ISETP.NE.U32.AND P6, PT, R9, 0x1, PT ;  /* 0x000000010900780c */ /* 0x000fe40003fc5070 */
[--C-:B0-----:R-:W-:Y:S02]  /*13e0*/  SHF.R.U32.HI R4, RZ, 0x5, R22.reuse ;  /* 0x00000005ff047819 */ /* 0x101fe40000011616 */
[----:B------:R-:W-:-:S02]  /*13f0*/  SHF.R.U32.HI R5, RZ, 0x4, R22 ;  /* 0x00000004ff057819 */ /* 0x000fc40000011616 */
[----:B------:R-:W-:Y:S02]  /*1400*/  LOP3.LUT R13, R13, 0x1, RZ, 0xc0, !PT ;  /* 0x000000010d0d7812 */ /* 0x000fe400078ec0ff */
[----:B------:R-:W-:Y:S02]  /*1410*/  SEL R9, R24, RZ, P4 ;  /* 0x000000ff18097207 */ /* 0x000fe40002000000 */
[----:B------:R-:W-:Y:S02]  /*1420*/  LOP3.LUT R4, R4, 0x1, RZ, 0xc0, !PT ;  /* 0x0000000104047812 */ /* 0x000fe400078ec0ff */
[----:B------:R-:W-:Y:S02]  /*1430*/  SHF.R.U32.HI R6, RZ, 0x3, R22 ;  /* 0x00000003ff067819 */ /* 0x000fe40000011616 */
[----:B------:R-:W-:Y:S02]  /*1440*/  ISETP.NE.U32.AND P4, PT, R20, 0x1, PT ;  /* 0x000000011400780c */ /* 0x000fe40003f85070 */
[----:B------:R-:W-:-:S02]  /*1450*/  SEL R10, R10, RZ, P3 ;  /* 0x000000ff0a0a7207 */ /* 0x000fc40001800000 */
[----:B------:R-:W-:Y:S02]  /*1460*/  LOP3.LUT R5, R5, 0x1, RZ, 0xc0, !PT ;  /* 0x0000000105057812 */ /* 0x000fe400078ec0ff */
[----:B------:R-:W-:Y:S02]  /*1470*/  ISETP.NE.U32.AND P3, PT, R13, 0x1, PT ;  /* 0x000000010d00780c */ /* 0x000fe40003f65070 */
[----:B------:R-:W-:Y:S02]  /*1480*/  SEL R11, R11, RZ, P6 ;  /* 0x000000ff0b0b7207 */ /* 0x000fe40003000000 */
[----:B------:R-:W-:Y:S02]  /*1490*/  ISETP.NE.U32.AND P6, PT, R4, 0x1, PT ;  /* 0x000000010400780c */ /* 0x000fe40003fc5070 */
[----:B------:R-:W-:Y:S02]  /*14a0*/  LOP3.LUT R6, R6, 0x1, RZ, 0xc0, !PT ;  /* 0x0000000106067812 */ /* 0x000fe400078ec0ff */
[----:B------:R-:W-:-:S02]  /*14b0*/  SEL R4, R12, RZ, P4 ;  /* 0x000000ff0c047207 */ /* 0x000fc40002000000 */
[----:B------:R-:W-:Y:S02]  /*14c0*/  ISETP.NE.U32.AND P4, PT, R5, 0x1, PT ;  /* 0x000000010500780c */ /* 0x000fe40003f85070 */
[----:B------:R-:W-:Y:S02]  /*14d0*/  SEL R5, R21, RZ, P3 ;  /* 0x000000ff15057207 */ /* 0x000fe40001800000 */
[----:B------:R-:W-:Y:S02]  /*14e0*/  ISETP.NE.U32.AND P3, PT, R6, 0x1, PT ;  /* 0x000000010600780c */ /* 0x000fe40003f65070 */
[--C-:B------:R-:W-:Y:S02]  /*14f0*/  SHF.R.U32.HI R6, RZ, 0x2, R22.reuse ;  /* 0x00000002ff067819 */ /* 0x100fe40000011616 */
[----:B------:R-:W-:Y:S01]  /*1500*/  SHF.R.U32.HI R22, RZ, 0x1, R22 ;  /* 0x00000001ff167819 */ /* 0x000fe20000011616 */
[----:B------:R-:W-:Y:S01]  /*1510*/  IMAD.WIDE R12, R0, 0x4, R2 ;  /* 0x00000004000c7825 */ /* 0x000fe200078e0202 */
[----:B------:R-:W-:-:S02]  /*1520*/  LOP3.LUT R0, R6, 0x1, RZ, 0xc0, !PT ;  /* 0x0000000106007812 */ /* 0x000fc400078ec0ff */
[----:B------:R-:W-:Y:S01]  /*1530*/  LOP3.LUT R22, R22, 0x1, RZ, 0xc0, !PT ;  /* 0x0000000116167812 */ /* 0x000fe200078ec0ff */
[--C-:B------:R-:W-:Y:S01]  /*1540*/  IMAD.WIDE R20, R37, 0x4, R2.reuse ;  /* 0x0000000425147825 */ /* 0x100fe200078e0202 */
[----:B------:R-:W-:Y:S02]  /*1550*/  SEL R6, R14, RZ, P6 ;  /* 0x000000ff0e067207 */ /* 0x000fe40003000000 */
[----:B------:R-:W-:Y:S01]  /*1560*/  SEL R7, R15, RZ, P4 ;  /* 0x000000ff0f077207 */ /* 0x000fe20002000000 */
[----:B------:R0:W-:Y:S01]  /*1570*/  @!P2 STG.E.128 desc[UR6][R12.64], R8 ;  /* 0x000000080c00a986 */ /* 0x0001e2000c101d06 */
[----:B------:R-:W-:Y:S02]  /*1580*/  ISETP.NE.U32.AND P4, PT, R0, 0x1, PT ;  /* 0x000000010000780c */ /* 0x000fe40003f85070 */
[----:B------:R-:W-:Y:S01]  /*1590*/  ISETP.NE.U32.AND P2, PT, R22, 0x1, PT ;  /* 0x000000011600780c */ /* 0x000fe20003f45070 */
[----:B------:R0:W-:Y:S01]  /*15a0*/  @!P1 STG.E.128 desc[UR6][R20.64], R4 ;  /* 0x0000000414009986 */ /* 0x0001e2000c101d06 */
[----:B------:R-:W-:Y:S01]  /*15b0*/  IMAD.WIDE R2, R36, 0x4, R2 ;  /* 0x0000000424027825 */ /* 0x000fe200078e0202 */
[----:B------:R-:W-:-:S02]  /*15c0*/  SEL R19, R19, RZ, P5 ;  /* 0x000000ff13137207 */ /* 0x000fc40002800000 */
[----:B------:R-:W-:Y:S02]  /*15d0*/  SEL R16, R16, RZ, P3 ;  /* 0x000000ff10107207 */ /* 0x000fe40001800000 */
[----:B------:R-:W-:Y:S02]  /*15e0*/  SEL R17, R17, RZ, P4 ;  /* 0x000000ff11117207 */ /* 0x000fe40002000000 */
[----:B------:R-:W-:Y:S01]  /*15f0*/  SEL R18, R18, RZ, P2 ;  /* 0x000000ff12127207 */ /* 0x000fe20001000000 */
[----:B0-----:R-:W-:Y:S06]  /*1600*/  @P0 EXIT ;  /* 0x000000000000094d */ /* 0x001fec0003800000 */
[----:B------:R-:W-:Y:S01]  /*1610*/  STG.E.128 desc[UR6][R2.64], R16 ;  /* 0x0000001002007986 */ /* 0x000fe2000c101d06 */
[----:B------:R-:W-:Y:S05]  /*1620*/  EXIT ;  /* 0x000000000000794d */ /* 0x000fea0003800000 */
.L_x_0:
[----:B------:R-:W-:-:S00]  /*1630*/  BRA `(.L_x_0) ;  /* 0xfffffffc00fc7947 */ /* 0x000fc0000383ffff */
[----:B------:R-:W-:-:S00]  /*1640*/  NOP ;  /* 0x0000000000007918 */ /* 0x000fc00000000000 */
        /* <DEDUP_REMOVED lines=11> */
.L_x_1:


//--------------------- .nv.shared.triton_poi_fused_convolution_relu_17 --------------------------
	.section	.nv.shared.triton_poi_fused_convolution_relu_17,"aw",@nobits
	.sectionflags	@""
	.align	16
	.zero		1024


//--------------------- .nv.constant0.triton_poi_fused_convolution_relu_17 --------------------------
	.section	.nv.constant0.triton_poi_fused_convolution_relu_17,"a",@progbits
	.sectionflags	@""
	.align	4
.nv.constant0.triton_poi_fused_convolution_relu_17:
	.zero		568
